//
// Generated by NVIDIA NVVM Compiler
//
// Compiler Build ID: CL-36424714
// Cuda compilation tools, release 13.0, V13.0.88
// Based on NVVM 20.0.0
//

.version 9.0
.target sm_100
.address_size 64

	// .globl	_Z7reduce5ILj256EEvPfS0_
// _ZZ7reduce5ILj256EEvPfS0_E5sdata has been demoted

.visible .entry _Z7reduce5ILj256EEvPfS0_(
	.param .u64 .ptr .align 1 _Z7reduce5ILj256EEvPfS0__param_0,
	.param .u64 .ptr .align 1 _Z7reduce5ILj256EEvPfS0__param_1
)
{
	.reg .pred 	%p<5>;
	.reg .b32 	%r<11>;
	.reg .b32 	%f<29>;
	.reg .b64 	%rd<11>;
	// demoted variable
	.shared .align 4 .b8 _ZZ7reduce5ILj256EEvPfS0_E5sdata[1024];
	ld.param.u64 	%rd2, [_Z7reduce5ILj256EEvPfS0__param_0];
	ld.param.u64 	%rd1, [_Z7reduce5ILj256EEvPfS0__param_1];
	cvta.to.global.u64 	%rd3, %rd2;
	mov.u32 	%r1, %tid.x;
	mov.u32 	%r2, %ctaid.x;
	mov.u32 	%r4, %ntid.x;
	mul.lo.s32 	%r5, %r4, %r2;
	shl.b32 	%r6, %r5, 1;
	add.s32 	%r7, %r6, %r1;
	mul.wide.u32 	%rd4, %r7, 4;
	add.s64 	%rd5, %rd3, %rd4;
	ld.global.f32 	%f1, [%rd5];
	add.s32 	%r8, %r7, %r4;
	mul.wide.u32 	%rd6, %r8, 4;
	add.s64 	%rd7, %rd3, %rd6;
	ld.global.f32 	%f2, [%rd7];
	add.f32 	%f3, %f1, %f2;
	shl.b32 	%r9, %r1, 2;
	mov.u32 	%r10, _ZZ7reduce5ILj256EEvPfS0_E5sdata;
	add.s32 	%r3, %r10, %r9;
	st.shared.f32 	[%r3], %f3;
	bar.sync 	0;
	setp.gt.u32 	%p1, %r1, 127;
	@%p1 bra 	$L__BB0_2;
	ld.shared.f32 	%f4, [%r3+512];
	ld.shared.f32 	%f5, [%r3];
	add.f32 	%f6, %f4, %f5;
	st.shared.f32 	[%r3], %f6;
$L__BB0_2:
	bar.sync 	0;
	setp.gt.u32 	%p2, %r1, 63;
	@%p2 bra 	$L__BB0_4;
	ld.shared.f32 	%f7, [%r3+256];
	ld.shared.f32 	%f8, [%r3];
	add.f32 	%f9, %f7, %f8;
	st.shared.f32 	[%r3], %f9;
$L__BB0_4:
	bar.sync 	0;
	setp.gt.u32 	%p3, %r1, 31;
	@%p3 bra 	$L__BB0_7;
	ld.volatile.shared.f32 	%f10, [%r3+128];
	ld.volatile.shared.f32 	%f11, [%r3];
	add.f32 	%f12, %f10, %f11;
	st.volatile.shared.f32 	[%r3], %f12;
	ld.volatile.shared.f32 	%f13, [%r3+64];
	ld.volatile.shared.f32 	%f14, [%r3];
	add.f32 	%f15, %f13, %f14;
	st.volatile.shared.f32 	[%r3], %f15;
	ld.volatile.shared.f32 	%f16, [%r3+32];
	ld.volatile.shared.f32 	%f17, [%r3];
	add.f32 	%f18, %f16, %f17;
	st.volatile.shared.f32 	[%r3], %f18;
	ld.volatile.shared.f32 	%f19, [%r3+16];
	ld.volatile.shared.f32 	%f20, [%r3];
	add.f32 	%f21, %f19, %f20;
	st.volatile.shared.f32 	[%r3], %f21;
	ld.volatile.shared.f32 	%f22, [%r3+8];
	ld.volatile.shared.f32 	%f23, [%r3];
	add.f32 	%f24, %f22, %f23;
	st.volatile.shared.f32 	[%r3], %f24;
	ld.volatile.shared.f32 	%f25, [%r3+4];
	ld.volatile.shared.f32 	%f26, [%r3];
	add.f32 	%f27, %f25, %f26;
	st.volatile.shared.f32 	[%r3], %f27;
	setp.ne.s32 	%p4, %r1, 0;
	@%p4 bra 	$L__BB0_7;
	ld.shared.f32 	%f28, [_ZZ7reduce5ILj256EEvPfS0_E5sdata];
	cvta.to.global.u64 	%rd8, %rd1;
	mul.wide.u32 	%rd9, %r2, 4;
	add.s64 	%rd10, %rd8, %rd9;
	st.global.f32 	[%rd10], %f28;
$L__BB0_7:
	ret;

}


// ===== COMPILED SASS (sm_100) =====

	.target	sm_100

	.elftype	@"ET_EXEC"


//--------------------- .note.nv.tkinfo           --------------------------
	.section	.note.nv.tkinfo,"",@"SHT_NOTE"
	.sectionflags	@"SHF_NOTE_NV_TKINFO"
	.tkinfo
        /*0018*/ 	.word	0x00000002
        /*0030*/ 	.string	""
        /*0030*/ 	.string	"ptxas"
        /*0030*/ 	.string	"Cuda compilation tools, release 13.0, V13.0.88"
        /*0030*/ 	.string	"Build cuda_13.0.r13.0/compiler.36424714_0"
        /*0030*/ 	.string	"-arch sm_100 -m 64 "



//--------------------- .note.nv.cuinfo           --------------------------
	.section	.note.nv.cuinfo,"",@"SHT_NOTE"
	.sectionflags	@"SHF_NOTE_NV_CUINFO"
        /*0018*/ 	.short	0x0002
        /*001a*/ 	.short	0x0064
        /*001c*/ 	.short	0x0082
	.zero		2


//--------------------- .nv.info                  --------------------------
	.section	.nv.info,"",@"SHT_CUDA_INFO"
	.align	4


	//----- nvinfo : EIATTR_REGCOUNT
	.align		4
        /*0000*/ 	.byte	0x04, 0x2f
        /*0002*/ 	.short	(.L_1 - .L_0)
	.align		4
.L_0:
        /*0004*/ 	.word	index@(_Z7reduce5ILj256EEvPfS0_)
        /*0008*/ 	.word	0x0000000d


	//----- nvinfo : EIATTR_FRAME_SIZE
	.align		4
.L_1:
        /*000c*/ 	.byte	0x04, 0x11
        /*000e*/ 	.short	(.L_3 - .L_2)
	.align		4
.L_2:
        /*0010*/ 	.word	index@(_Z7reduce5ILj256EEvPfS0_)
        /*0014*/ 	.word	0x00000000


	//----- nvinfo : EIATTR_MIN_STACK_SIZE
	.align		4
.L_3:
        /*0018*/ 	.byte	0x04, 0x12
        /*001a*/ 	.short	(.L_5 - .L_4)
	.align		4
.L_4:
        /*001c*/ 	.word	index@(_Z7reduce5ILj256EEvPfS0_)
        /*0020*/ 	.word	0x00000000
.L_5:


//--------------------- .nv.compat                --------------------------
	.section	.nv.compat,"",@"SHT_CUDA_COMPAT_INFO"
	.align	4
        /*0000*/ 	.byte	0x02, 0x09, 0x00, 0x00, 0x02, 0x02, 0x01, 0x00, 0x02, 0x05, 0x05, 0x00, 0x03, 0x07, 0x01, 0x01
        /*0010*/ 	.byte	0x02, 0x03, 0x00, 0x00, 0x02, 0x06, 0x01, 0x00, 0x04, 0x0b, 0x08, 0x00, 0x09, 0x00, 0x00, 0x00
        /*0020*/ 	.byte	0x00, 0x00, 0x00, 0x00


//--------------------- .nv.info._Z7reduce5ILj256EEvPfS0_ --------------------------
	.section	.nv.info._Z7reduce5ILj256EEvPfS0_,"",@"SHT_CUDA_INFO"
	.sectionflags	@""
	.align	4


	//----- nvinfo : EIATTR_CUDA_API_VERSION
	.align		4
        /*0000*/ 	.byte	0x04, 0x37
        /*0002*/ 	.short	(.L_7 - .L_6)
.L_6:
        /*0004*/ 	.word	0x00000082


	//----- nvinfo : EIATTR_KPARAM_INFO
	.align		4
.L_7:
        /*0008*/ 	.byte	0x04, 0x17
        /*000a*/ 	.short	(.L_9 - .L_8)
.L_8:
        /*000c*/ 	.word	0x00000000
        /*0010*/ 	.short	0x0001
        /*0012*/ 	.short	0x0008
        /*0014*/ 	.byte	0x00, 0xf5, 0x21, 0x00


	//----- nvinfo : EIATTR_KPARAM_INFO
	.align		4
.L_9:
        /*0018*/ 	.byte	0x04, 0x17
        /*001a*/ 	.short	(.L_11 - .L_10)
.L_10:
        /*001c*/ 	.word	0x00000000
        /*0020*/ 	.short	0x0000
        /*0022*/ 	.short	0x0000
        /*0024*/ 	.byte	0x00, 0xf5, 0x21, 0x00


	//----- nvinfo : EIATTR_SPARSE_MMA_MASK
	.align		4
.L_11:
        /*0028*/ 	.byte	0x03, 0x50
        /*002a*/ 	.short	0x0000


	//----- nvinfo : EIATTR_MAXREG_COUNT
	.align		4
        /*002c*/ 	.byte	0x03, 0x1b
        /*002e*/ 	.short	0x00ff


	//----- nvinfo : EIATTR_NUM_BARRIERS
	.align		4
        /*0030*/ 	.byte	0x02, 0x4c
        /*0032*/ 	.byte	0x01
	.zero		1


	//----- nvinfo : EIATTR_MERCURY_ISA_VERSION
	.align		4
        /*0034*/ 	.byte	0x03, 0x5f
        /*0036*/ 	.short	0x0101


	//----- nvinfo : EIATTR_VRC_CTA_INIT_COUNT
	.align		4
        /*0038*/ 	.byte	0x02, 0x4a
	.zero		1
	.zero		1


	//----- nvinfo : EIATTR_EXIT_INSTR_OFFSETS
	.align		4
        /*003c*/ 	.byte	0x04, 0x1c
        /*003e*/ 	.short	(.L_13 - .L_12)


	//   ....[0]....
.L_12:
        /*0040*/ 	.word	0x00000210


	//   ....[1]....
        /*0044*/ 	.word	0x000003b0


	//   ....[2]....
        /*0048*/ 	.word	0x00000400


	//----- nvinfo : EIATTR_CBANK_PARAM_SIZE
	.align		4
.L_13:
        /*004c*/ 	.byte	0x03, 0x19
        /*004e*/ 	.short	0x0010


	//----- nvinfo : EIATTR_PARAM_CBANK
	.align		4
        /*0050*/ 	.byte	0x04, 0x0a
        /*0052*/ 	.short	(.L_15 - .L_14)
	.align		4
.L_14:
        /*0054*/ 	.word	index@(.nv.constant0._Z7reduce5ILj256EEvPfS0_)
        /*0058*/ 	.short	0x0380
        /*005a*/ 	.short	0x0010


	//----- nvinfo : EIATTR_SW_WAR
	.align		4
.L_15:
        /*005c*/ 	.byte	0x04, 0x36
        /*005e*/ 	.short	(.L_17 - .L_16)
.L_16:
        /*0060*/ 	.word	0x00000008
.L_17:


//--------------------- .nv.callgraph             --------------------------
	.section	.nv.callgraph,"",@"SHT_CUDA_CALLGRAPH"
	.align	4
	.sectionentsize	8
	.align		4
        /*0000*/ 	.word	0x00000000
	.align		4
        /*0004*/ 	.word	0xffffffff
	.align		4
        /*0008*/ 	.word	0x00000000
	.align		4
        /*000c*/ 	.word	0xfffffffe
	.align		4
        /*0010*/ 	.word	0x00000000
	.align		4
        /*0014*/ 	.word	0xfffffffd
	.align		4
        /*0018*/ 	.word	0x00000000
	.align		4
        /*001c*/ 	.word	0xfffffffc


//--------------------- .text._Z7reduce5ILj256EEvPfS0_ --------------------------
	.section	.text._Z7reduce5ILj256EEvPfS0_,"ax",@progbits
	.align	128
        .global         _Z7reduce5ILj256EEvPfS0_
        .type           _Z7reduce5ILj256EEvPfS0_,@function
        .size           _Z7reduce5ILj256EEvPfS0_,(.L_x_1 - _Z7reduce5ILj256EEvPfS0_)
        .other          _Z7reduce5ILj256EEvPfS0_,@"STO_CUDA_ENTRY STV_DEFAULT"
_Z7reduce5ILj256EEvPfS0_:
.text._Z7reduce5ILj256EEvPfS0_:
[----:B------:R-:W-:Y:S01]  /*0000*/  LDC R1, c[0x0][0x37c] ;  /* 0x0000df00ff017b82 */ /* 0x000fe20000000800 */
[----:B------:R-:W0:Y:S01]  /*0010*/  S2R R0, SR_CTAID.X ;  /* 0x0000000000007919 */ /* 0x000e220000002500 */
[----:B------:R-:W0:Y:S06]  /*0020*/  LDCU UR4, c[0x0][0x360] ;  /* 0x00006c00ff0477ac */ /* 0x000e2c0008000800 */
[----:B------:R-:W1:Y:S01]  /*0030*/  LDC.64 R6, c[0x0][0x380] ;  /* 0x0000e000ff067b82 */ /* 0x000e620000000a00 */
[----:B------:R-:W2:Y:S01]  /*0040*/  S2R R2, SR_TID.X ;  /* 0x0000000000027919 */ /* 0x000ea20000002100 */
[----:B------:R-:W3:Y:S01]  /*0050*/  LDCU.64 UR6, c[0x0][0x358] ;  /* 0x00006b00ff0677ac */ /* 0x000ee20008000a00 */
[----:B0-----:R-:W-:-:S05]  /*0060*/  IMAD R3, R0, UR4, RZ ;  /* 0x0000000400037c24 */ /* 0x001fca000f8e02ff */
[----:B--2---:R-:W-:-:S04]  /*0070*/  LEA R3, R3, R2, 0x1 ;  /* 0x0000000203037211 */ /* 0x004fc800078e08ff */
[C---:B------:R-:W-:Y:S01]  /*0080*/  IADD3 R9, PT, PT, R3.reuse, UR4, RZ ;  /* 0x0000000403097c10 */ /* 0x040fe2000fffe0ff */
[----:B-1----:R-:W-:-:S04]  /*0090*/  IMAD.WIDE.U32 R4, R3, 0x4, R6 ;  /* 0x0000000403047825 */ /* 0x002fc800078e0006 */
[----:B------:R-:W-:Y:S02]  /*00a0*/  IMAD.WIDE.U32 R6, R9, 0x4, R6 ;  /* 0x0000000409067825 */ /* 0x000fe400078e0006 */
[----:B---3--:R-:W2:Y:S04]  /*00b0*/  LDG.E R4, desc[UR6][R4.64] ;  /* 0x0000000604047981 */ /* 0x008ea8000c1e1900 */
[----:B------:R-:W2:Y:S01]  /*00c0*/  LDG.E R7, desc[UR6][R6.64] ;  /* 0x0000000606077981 */ /* 0x000ea2000c1e1900 */
[----:B------:R-:W0:Y:S01]  /*00d0*/  S2UR UR5, SR_CgaCtaId ;  /* 0x00000000000579c3 */ /* 0x000e220000008800 */
[----:B------:R-:W-:Y:S01]  /*00e0*/  UMOV UR4, 0x400 ;  /* 0x0000040000047882 */ /* 0x000fe20000000000 */
[C---:B------:R-:W-:Y:S02]  /*00f0*/  ISETP.GT.U32.AND P1, PT, R2.reuse, 0x7f, PT ;  /* 0x0000007f0200780c */ /* 0x040fe40003f24070 */
[----:B------:R-:W-:Y:S01]  /*0100*/  ISETP.GT.U32.AND P0, PT, R2, 0x3f, PT ;  /* 0x0000003f0200780c */ /* 0x000fe20003f04070 */
[----:B0-----:R-:W-:-:S06]  /*0110*/  ULEA UR4, UR5, UR4, 0x18 ;  /* 0x0000000405047291 */ /* 0x001fcc000f8ec0ff */
[----:B------:R-:W-:Y:S01]  /*0120*/  LEA R3, R2, UR4, 0x2 ;  /* 0x0000000402037c11 */ /* 0x000fe2000f8e10ff */
[----:B--2---:R-:W-:-:S05]  /*0130*/  FADD R8, R4, R7 ;  /* 0x0000000704087221 */ /* 0x004fca0000000000 */
[----:B------:R-:W-:Y:S01]  /*0140*/  STS [R3], R8 ;  /* 0x0000000803007388 */ /* 0x000fe20000000800 */
[----:B------:R-:W-:Y:S06]  /*0150*/  BAR.SYNC.DEFER_BLOCKING 0x0 ;  /* 0x0000000000007b1d */ /* 0x000fec0000010000 */
[----:B------:R-:W-:Y:S04]  /*0160*/  @!P1 LDS R9, [R3+0x200] ;  /* 0x0002000003099984 */ /* 0x000fe80000000800 */
[----:B------:R-:W0:Y:S02]  /*0170*/  @!P1 LDS R4, [R3] ;  /* 0x0000000003049984 */ /* 0x000e240000000800 */
[----:B0-----:R-:W-:-:S05]  /*0180*/  @!P1 FADD R4, R9, R4 ;  /* 0x0000000409049221 */ /* 0x001fca0000000000 */
[----:B------:R-:W-:Y:S01]  /*0190*/  @!P1 STS [R3], R4 ;  /* 0x0000000403009388 */ /* 0x000fe20000000800 */
[----:B------:R-:W-:Y:S01]  /*01a0*/  BAR.SYNC.DEFER_BLOCKING 0x0 ;  /* 0x0000000000007b1d */ /* 0x000fe20000010000 */
[----:B------:R-:W-:-:S05]  /*01b0*/  ISETP.GT.U32.AND P1, PT, R2, 0x1f, PT ;  /* 0x0000001f0200780c */ /* 0x000fca0003f24070 */
[----:B------:R-:W-:Y:S04]  /*01c0*/  @!P0 LDS R5, [R3+0x100] ;  /* 0x0001000003058984 */ /* 0x000fe80000000800 */
[----:B------:R-:W0:Y:S02]  /*01d0*/  @!P0 LDS R6, [R3] ;  /* 0x0000000003068984 */ /* 0x000e240000000800 */
[----:B0-----:R-:W-:-:S05]  /*01e0*/  @!P0 FADD R6, R5, R6 ;  /* 0x0000000605068221 */ /* 0x001fca0000000000 */
[----:B------:R0:W-:Y:S01]  /*01f0*/  @!P0 STS [R3], R6 ;  /* 0x0000000603008388 */ /* 0x0001e20000000800 */
[----:B------:R-:W-:Y:S06]  /*0200*/  BAR.SYNC.DEFER_BLOCKING 0x0 ;  /* 0x0000000000007b1d */ /* 0x000fec0000010000 */
[----:B------:R-:W-:Y:S05]  /*0210*/  @P1 EXIT ;  /* 0x000000000000194d */ /* 0x000fea0003800000 */
[----:B------:R-:W-:Y:S01]  /*0220*/  LDS R4, [R3+0x80] ;  /* 0x0000800003047984 */ /* 0x000fe20000000800 */
[----:B------:R-:W-:-:S03]  /*0230*/  ISETP.NE.AND P0, PT, R2, RZ, PT ;  /* 0x000000ff0200720c */ /* 0x000fc60003f05270 */
[----:B------:R-:W1:Y:S02]  /*0240*/  LDS R5, [R3] ;  /* 0x0000000003057984 */ /* 0x000e640000000800 */
[----:B-1----:R-:W-:-:S05]  /*0250*/  FADD R4, R4, R5 ;  /* 0x0000000504047221 */ /* 0x002fca0000000000 */
[----:B------:R-:W-:Y:S04]  /*0260*/  STS [R3], R4 ;  /* 0x0000000403007388 */ /* 0x000fe80000000800 */
[----:B------:R-:W-:Y:S04]  /*0270*/  LDS R5, [R3+0x40] ;  /* 0x0000400003057984 */ /* 0x000fe80000000800 */
[----:B0-----:R-:W0:Y:S02]  /*0280*/  LDS R6, [R3] ;  /* 0x0000000003067984 */ /* 0x001e240000000800 */
[----:B0-----:R-:W-:-:S05]  /*0290*/  FADD R6, R5, R6 ;  /* 0x0000000605067221 */ /* 0x001fca0000000000 */
[----:B------:R-:W-:Y:S04]  /*02a0*/  STS [R3], R6 ;  /* 0x0000000603007388 */ /* 0x000fe80000000800 */
[----:B------:R-:W-:Y:S04]  /*02b0*/  LDS R5, [R3+0x20] ;  /* 0x0000200003057984 */ /* 0x000fe80000000800 */
[----:B------:R-:W0:Y:S02]  /*02c0*/  LDS R8, [R3] ;  /* 0x0000000003087984 */ /* 0x000e240000000800 */
        /* <DEDUP_REMOVED lines=13> */
[----:B------:R0:W-:Y:S01]  /*03a0*/  STS [R3], R6 ;  /* 0x0000000603007388 */ /* 0x0001e20000000800 */
[----:B------:R-:W-:Y:S05]  /*03b0*/  @P0 EXIT ;  /* 0x000000000000094d */ /* 0x000fea0003800000 */
[----:B------:R-:W1:Y:S01]  /*03c0*/  LDS R5, [UR4] ;  /* 0x00000004ff057984 */ /* 0x000e620008000800 */
[----:B0-----:R-:W0:Y:S02]  /*03d0*/  LDC.64 R2, c[0x0][0x388] ;  /* 0x0000e200ff027b82 */ /* 0x001e240000000a00 */
[----:B0-----:R-:W-:-:S05]  /*03e0*/  IMAD.WIDE.U32 R2, R0, 0x4, R2 ;  /* 0x0000000400027825 */ /* 0x001fca00078e0002 */
[----:B-1----:R-:W-:Y:S01]  /*03f0*/  STG.E desc[UR6][R2.64], R5 ;  /* 0x0000000502007986 */ /* 0x002fe2000c101906 */
[----:B------:R-:W-:Y:S05]  /*0400*/  EXIT ;  /* 0x000000000000794d */ /* 0x000fea0003800000 */
.L_x_0:
[----:B------:R-:W-:-:S00]  /*0410*/  BRA `(.L_x_0) ;  /* 0xfffffffc00fc7947 */ /* 0x000fc0000383ffff */
[----:B------:R-:W-:-:S00]  /*0420*/  NOP ;  /* 0x0000000000007918 */ /* 0x000fc00000000000 */
        /* <DEDUP_REMOVED lines=13> */
.L_x_1:


//--------------------- .nv.shared._Z7reduce5ILj256EEvPfS0_ --------------------------
	.section	.nv.shared._Z7reduce5ILj256EEvPfS0_,"aw",@nobits
	.sectionflags	@""
	.align	4
.nv.shared._Z7reduce5ILj256EEvPfS0_:
	.zero		2048


//--------------------- .nv.shared.reserved.0     --------------------------
	.section	.nv.shared.reserved.0,"aw",@nobits
	.weak		__nv_reservedSMEM_offset_0_alias
	.size		__nv_reservedSMEM_offset_0_alias, 0, 64
	.other		__nv_reservedSMEM_offset_0_alias,@"STO_CUDA_RESERVED_SHARED STV_DEFAULT"
__nv_reservedSMEM_offset_0_alias:
	.zero		0
	.zero		64


//--------------------- .nv.constant0._Z7reduce5ILj256EEvPfS0_ --------------------------
	.section	.nv.constant0._Z7reduce5ILj256EEvPfS0_,"a",@progbits
	.sectionflags	@""
	.align	4
.nv.constant0._Z7reduce5ILj256EEvPfS0_:
	.zero		912


//--------------------- SYMBOLS --------------------------

	.type		.nv.reservedSmem.offset0,@object
	.size		.nv.reservedSmem.offset0,0x4
	.type		.nv.reservedSmem.cap,@object
	.size		.nv.reservedSmem.cap,0x4
